//
// Generated by NVIDIA NVVM Compiler
//
// Compiler Build ID: CL-36424714
// Cuda compilation tools, release 13.0, V13.0.88
// Based on NVVM 20.0.0
//

.version 9.0
.target sm_100
.address_size 64

	// .globl	_Z31convolution_1D_strategy1_kernelPfS_j
.const .align 4 .b8 Mc[20];
// _ZZ31convolution_1D_strategy1_kernelPfS_jE8N_shared has been demoted
// _ZZ31convolution_1D_strategy3_kernelPfS_jE8N_shared has been demoted

.visible .entry _Z31convolution_1D_strategy1_kernelPfS_j(
	.param .u64 .ptr .align 1 _Z31convolution_1D_strategy1_kernelPfS_j_param_0,
	.param .u64 .ptr .align 1 _Z31convolution_1D_strategy1_kernelPfS_j_param_1,
	.param .u32 _Z31convolution_1D_strategy1_kernelPfS_j_param_2
)
{
	.reg .pred 	%p<13>;
	.reg .b32 	%r<16>;
	.reg .b32 	%f<25>;
	.reg .b64 	%rd<13>;
	// demoted variable
	.shared .align 4 .b8 _ZZ31convolution_1D_strategy1_kernelPfS_jE8N_shared[1040];
	ld.param.u64 	%rd3, [_Z31convolution_1D_strategy1_kernelPfS_j_param_0];
	ld.param.u64 	%rd2, [_Z31convolution_1D_strategy1_kernelPfS_j_param_1];
	ld.param.u32 	%r7, [_Z31convolution_1D_strategy1_kernelPfS_j_param_2];
	cvta.to.global.u64 	%rd1, %rd3;
	mov.u32 	%r8, %ctaid.x;
	shl.b32 	%r9, %r8, 8;
	mov.u32 	%r1, %tid.x;
	add.s32 	%r2, %r9, %r1;
	add.s32 	%r3, %r8, 1;
	setp.gt.u32 	%p1, %r1, 1;
	shl.b32 	%r10, %r1, 2;
	mov.u32 	%r11, _ZZ31convolution_1D_strategy1_kernelPfS_jE8N_shared;
	add.s32 	%r4, %r11, %r10;
	@%p1 bra 	$L__BB0_4;
	add.s32 	%r5, %r2, -2;
	setp.lt.s32 	%p2, %r5, 0;
	setp.ge.u32 	%p3, %r5, %r7;
	mov.f32 	%f23, 0f00000000;
	or.pred  	%p4, %p2, %p3;
	@%p4 bra 	$L__BB0_3;
	mul.wide.u32 	%rd4, %r5, 4;
	add.s64 	%rd5, %rd1, %rd4;
	ld.global.f32 	%f23, [%rd5];
$L__BB0_3:
	st.shared.f32 	[%r4], %f23;
$L__BB0_4:
	setp.ge.u32 	%p5, %r2, %r7;
	@%p5 bra 	$L__BB0_6;
	mul.wide.s32 	%rd6, %r2, 4;
	add.s64 	%rd7, %rd1, %rd6;
	ld.global.f32 	%f6, [%rd7];
	st.shared.f32 	[%r4+8], %f6;
	bra.uni 	$L__BB0_7;
$L__BB0_6:
	mov.b32 	%r12, 0;
	st.shared.u32 	[%r4+8], %r12;
$L__BB0_7:
	setp.lt.u32 	%p6, %r1, 254;
	@%p6 bra 	$L__BB0_11;
	shl.b32 	%r13, %r3, 8;
	add.s32 	%r14, %r1, %r13;
	add.s32 	%r6, %r14, -254;
	setp.lt.s32 	%p7, %r6, 0;
	setp.ge.u32 	%p8, %r6, %r7;
	mov.f32 	%f24, 0f00000000;
	or.pred  	%p9, %p7, %p8;
	@%p9 bra 	$L__BB0_10;
	mul.wide.u32 	%rd8, %r6, 4;
	add.s64 	%rd9, %rd1, %rd8;
	ld.global.f32 	%f24, [%rd9];
$L__BB0_10:
	st.shared.f32 	[%r4+16], %f24;
$L__BB0_11:
	setp.ge.u32 	%p10, %r2, %r7;
	bar.sync 	0;
	add.s32 	%r15, %r1, -2;
	setp.gt.u32 	%p11, %r15, 251;
	or.pred  	%p12, %p11, %p10;
	@%p12 bra 	$L__BB0_13;
	ld.shared.f32 	%f8, [%r4+-8];
	ld.const.f32 	%f9, [Mc];
	fma.rn.f32 	%f10, %f8, %f9, 0f00000000;
	ld.shared.f32 	%f11, [%r4+-4];
	ld.const.f32 	%f12, [Mc+4];
	fma.rn.f32 	%f13, %f11, %f12, %f10;
	ld.shared.f32 	%f14, [%r4];
	ld.const.f32 	%f15, [Mc+8];
	fma.rn.f32 	%f16, %f14, %f15, %f13;
	ld.shared.f32 	%f17, [%r4+4];
	ld.const.f32 	%f18, [Mc+12];
	fma.rn.f32 	%f19, %f17, %f18, %f16;
	ld.shared.f32 	%f20, [%r4+8];
	ld.const.f32 	%f21, [Mc+16];
	fma.rn.f32 	%f22, %f20, %f21, %f19;
	cvta.to.global.u64 	%rd10, %rd2;
	mul.wide.s32 	%rd11, %r2, 4;
	add.s64 	%rd12, %rd10, %rd11;
	st.global.f32 	[%rd12], %f22;
$L__BB0_13:
	ret;

}
	// .globl	_Z31convolution_1D_strategy3_kernelPfS_j
.visible .entry _Z31convolution_1D_strategy3_kernelPfS_j(
	.param .u64 .ptr .align 1 _Z31convolution_1D_strategy3_kernelPfS_j_param_0,
	.param .u64 .ptr .align 1 _Z31convolution_1D_strategy3_kernelPfS_j_param_1,
	.param .u32 _Z31convolution_1D_strategy3_kernelPfS_j_param_2
)
{
	.reg .pred 	%p<20>;
	.reg .b32 	%r<19>;
	.reg .b32 	%f<41>;
	.reg .b64 	%rd<17>;
	// demoted variable
	.shared .align 4 .b8 _ZZ31convolution_1D_strategy3_kernelPfS_jE8N_shared[1024];
	ld.param.u64 	%rd3, [_Z31convolution_1D_strategy3_kernelPfS_j_param_0];
	ld.param.u64 	%rd2, [_Z31convolution_1D_strategy3_kernelPfS_j_param_1];
	ld.param.u32 	%r7, [_Z31convolution_1D_strategy3_kernelPfS_j_param_2];
	cvta.to.global.u64 	%rd1, %rd3;
	mov.u32 	%r8, %ctaid.x;
	shl.b32 	%r9, %r8, 8;
	mov.u32 	%r1, %tid.x;
	add.s32 	%r2, %r9, %r1;
	setp.lt.u32 	%p1, %r2, %r7;
	@%p1 bra 	$L__BB1_2;
	shl.b32 	%r10, %r1, 2;
	mov.u32 	%r11, _ZZ31convolution_1D_strategy3_kernelPfS_jE8N_shared;
	add.s32 	%r12, %r11, %r10;
	mov.b32 	%r13, 0;
	st.shared.u32 	[%r12], %r13;
	bra.uni 	$L__BB1_23;
$L__BB1_2:
	mul.wide.s32 	%rd4, %r2, 4;
	add.s64 	%rd5, %rd1, %rd4;
	ld.global.f32 	%f1, [%rd5];
	shl.b32 	%r14, %r1, 2;
	mov.u32 	%r15, _ZZ31convolution_1D_strategy3_kernelPfS_jE8N_shared;
	add.s32 	%r3, %r15, %r14;
	st.shared.f32 	[%r3], %f1;
	add.s32 	%r4, %r2, -2;
	setp.lt.s32 	%p2, %r4, 0;
	setp.ge.u32 	%p3, %r4, %r7;
	mov.f32 	%f36, 0f00000000;
	or.pred  	%p4, %p2, %p3;
	@%p4 bra 	$L__BB1_6;
	add.s32 	%r16, %r1, -2;
	setp.gt.u32 	%p5, %r16, 255;
	@%p5 bra 	$L__BB1_5;
	ld.shared.f32 	%f20, [%r3+-8];
	ld.const.f32 	%f21, [Mc];
	fma.rn.f32 	%f36, %f20, %f21, 0f00000000;
	bra.uni 	$L__BB1_6;
$L__BB1_5:
	mul.wide.u32 	%rd6, %r4, 4;
	add.s64 	%rd7, %rd1, %rd6;
	ld.global.f32 	%f18, [%rd7];
	ld.const.f32 	%f19, [Mc];
	fma.rn.f32 	%f36, %f18, %f19, 0f00000000;
$L__BB1_6:
	add.s32 	%r5, %r2, -1;
	setp.lt.s32 	%p6, %r5, 0;
	setp.ge.u32 	%p7, %r5, %r7;
	or.pred  	%p8, %p6, %p7;
	@%p8 bra 	$L__BB1_10;
	add.s32 	%r17, %r1, -1;
	setp.lt.u32 	%p9, %r17, 256;
	@%p9 bra 	$L__BB1_9;
	mul.wide.u32 	%rd8, %r5, 4;
	add.s64 	%rd9, %rd1, %rd8;
	ld.global.f32 	%f22, [%rd9];
	ld.const.f32 	%f23, [Mc+4];
	fma.rn.f32 	%f36, %f22, %f23, %f36;
	bra.uni 	$L__BB1_10;
$L__BB1_9:
	ld.shared.f32 	%f24, [%r3+-4];
	ld.const.f32 	%f25, [Mc+4];
	fma.rn.f32 	%f36, %f24, %f25, %f36;
$L__BB1_10:
	setp.lt.s32 	%p10, %r2, 0;
	@%p10 bra 	$L__BB1_14;
	setp.lt.u32 	%p11, %r1, 256;
	@%p11 bra 	$L__BB1_13;
	ld.const.f32 	%f26, [Mc+8];
	fma.rn.f32 	%f36, %f1, %f26, %f36;
	bra.uni 	$L__BB1_14;
$L__BB1_13:
	ld.const.f32 	%f27, [Mc+8];
	fma.rn.f32 	%f36, %f1, %f27, %f36;
$L__BB1_14:
	add.s32 	%r18, %r2, 1;
	setp.lt.s32 	%p12, %r18, 0;
	setp.ge.u32 	%p13, %r18, %r7;
	or.pred  	%p14, %p12, %p13;
	@%p14 bra 	$L__BB1_18;
	setp.lt.u32 	%p15, %r1, 255;
	@%p15 bra 	$L__BB1_17;
	mul.wide.u32 	%rd10, %r2, 4;
	add.s64 	%rd11, %rd1, %rd10;
	ld.global.f32 	%f28, [%rd11+4];
	ld.const.f32 	%f29, [Mc+12];
	fma.rn.f32 	%f36, %f28, %f29, %f36;
	bra.uni 	$L__BB1_18;
$L__BB1_17:
	ld.shared.f32 	%f30, [%r3+4];
	ld.const.f32 	%f31, [Mc+12];
	fma.rn.f32 	%f36, %f30, %f31, %f36;
$L__BB1_18:
	add.s32 	%r6, %r2, 2;
	setp.lt.s32 	%p16, %r6, 0;
	setp.ge.u32 	%p17, %r6, %r7;
	or.pred  	%p18, %p16, %p17;
	@%p18 bra 	$L__BB1_22;
	setp.lt.u32 	%p19, %r1, 254;
	@%p19 bra 	$L__BB1_21;
	mul.wide.u32 	%rd12, %r6, 4;
	add.s64 	%rd13, %rd1, %rd12;
	ld.global.f32 	%f32, [%rd13];
	ld.const.f32 	%f33, [Mc+16];
	fma.rn.f32 	%f36, %f32, %f33, %f36;
	bra.uni 	$L__BB1_22;
$L__BB1_21:
	ld.shared.f32 	%f34, [%r3+8];
	ld.const.f32 	%f35, [Mc+16];
	fma.rn.f32 	%f36, %f34, %f35, %f36;
$L__BB1_22:
	cvta.to.global.u64 	%rd14, %rd2;
	add.s64 	%rd16, %rd14, %rd4;
	st.global.f32 	[%rd16], %f36;
$L__BB1_23:
	ret;

}


// ===== COMPILED SASS (sm_100) =====

	.target	sm_100

	.elftype	@"ET_EXEC"


//--------------------- .note.nv.tkinfo           --------------------------
	.section	.note.nv.tkinfo,"",@"SHT_NOTE"
	.sectionflags	@"SHF_NOTE_NV_TKINFO"
	.tkinfo
        /*0018*/ 	.word	0x00000002
        /*0030*/ 	.string	""
        /*0030*/ 	.string	"ptxas"
        /*0030*/ 	.string	"Cuda compilation tools, release 13.0, V13.0.88"
        /*0030*/ 	.string	"Build cuda_13.0.r13.0/compiler.36424714_0"
        /*0030*/ 	.string	"-arch sm_100 -m 64 "



//--------------------- .note.nv.cuinfo           --------------------------
	.section	.note.nv.cuinfo,"",@"SHT_NOTE"
	.sectionflags	@"SHF_NOTE_NV_CUINFO"
        /*0018*/ 	.short	0x0002
        /*001a*/ 	.short	0x0064
        /*001c*/ 	.short	0x0082
	.zero		2


//--------------------- .nv.info                  --------------------------
	.section	.nv.info,"",@"SHT_CUDA_INFO"
	.align	4


	//----- nvinfo : EIATTR_REGCOUNT
	.align		4
        /*0000*/ 	.byte	0x04, 0x2f
        /*0002*/ 	.short	(.L_2 - .L_1)
	.align		4
.L_1:
        /*0004*/ 	.word	index@(_Z31convolution_1D_strategy1_kernelPfS_j)
        /*0008*/ 	.word	0x0000000e


	//----- nvinfo : EIATTR_FRAME_SIZE
	.align		4
.L_2:
        /*000c*/ 	.byte	0x04, 0x11
        /*000e*/ 	.short	(.L_4 - .L_3)
	.align		4
.L_3:
        /*0010*/ 	.word	index@(_Z31convolution_1D_strategy1_kernelPfS_j)
        /*0014*/ 	.word	0x00000000


	//----- nvinfo : EIATTR_REGCOUNT
	.align		4
.L_4:
        /*0018*/ 	.byte	0x04, 0x2f
        /*001a*/ 	.short	(.L_6 - .L_5)
	.align		4
.L_5:
        /*001c*/ 	.word	index@(_Z31convolution_1D_strategy3_kernelPfS_j)
        /*0020*/ 	.word	0x00000012


	//----- nvinfo : EIATTR_FRAME_SIZE
	.align		4
.L_6:
        /*0024*/ 	.byte	0x04, 0x11
        /*0026*/ 	.short	(.L_8 - .L_7)
	.align		4
.L_7:
        /*0028*/ 	.word	index@(_Z31convolution_1D_strategy3_kernelPfS_j)
        /*002c*/ 	.word	0x00000000


	//----- nvinfo : EIATTR_MIN_STACK_SIZE
	.align		4
.L_8:
        /*0030*/ 	.byte	0x04, 0x12
        /*0032*/ 	.short	(.L_10 - .L_9)
	.align		4
.L_9:
        /*0034*/ 	.word	index@(_Z31convolution_1D_strategy3_kernelPfS_j)
        /*0038*/ 	.word	0x00000000


	//----- nvinfo : EIATTR_MIN_STACK_SIZE
	.align		4
.L_10:
        /*003c*/ 	.byte	0x04, 0x12
        /*003e*/ 	.short	(.L_12 - .L_11)
	.align		4
.L_11:
        /*0040*/ 	.word	index@(_Z31convolution_1D_strategy1_kernelPfS_j)
        /*0044*/ 	.word	0x00000000
.L_12:


//--------------------- .nv.compat                --------------------------
	.section	.nv.compat,"",@"SHT_CUDA_COMPAT_INFO"
	.align	4
        /*0000*/ 	.byte	0x02, 0x09, 0x00, 0x00, 0x02, 0x02, 0x01, 0x00, 0x02, 0x05, 0x05, 0x00, 0x03, 0x07, 0x01, 0x01
        /*0010*/ 	.byte	0x02, 0x03, 0x00, 0x00, 0x02, 0x06, 0x01, 0x00, 0x04, 0x0b, 0x08, 0x00, 0x09, 0x00, 0x00, 0x00
        /*0020*/ 	.byte	0x00, 0x00, 0x00, 0x00


//--------------------- .nv.info._Z31convolution_1D_strategy3_kernelPfS_j --------------------------
	.section	.nv.info._Z31convolution_1D_strategy3_kernelPfS_j,"",@"SHT_CUDA_INFO"
	.sectionflags	@""
	.align	4


	//----- nvinfo : EIATTR_CUDA_API_VERSION
	.align		4
        /*0000*/ 	.byte	0x04, 0x37
        /*0002*/ 	.short	(.L_14 - .L_13)
.L_13:
        /*0004*/ 	.word	0x00000082


	//----- nvinfo : EIATTR_KPARAM_INFO
	.align		4
.L_14:
        /*0008*/ 	.byte	0x04, 0x17
        /*000a*/ 	.short	(.L_16 - .L_15)
.L_15:
        /*000c*/ 	.word	0x00000000
        /*0010*/ 	.short	0x0002
        /*0012*/ 	.short	0x0010
        /*0014*/ 	.byte	0x00, 0xf0, 0x11, 0x00


	//----- nvinfo : EIATTR_KPARAM_INFO
	.align		4
.L_16:
        /*0018*/ 	.byte	0x04, 0x17
        /*001a*/ 	.short	(.L_18 - .L_17)
.L_17:
        /*001c*/ 	.word	0x00000000
        /*0020*/ 	.short	0x0001
        /*0022*/ 	.short	0x0008
        /*0024*/ 	.byte	0x00, 0xf5, 0x21, 0x00


	//----- nvinfo : EIATTR_KPARAM_INFO
	.align		4
.L_18:
        /*0028*/ 	.byte	0x04, 0x17
        /*002a*/ 	.short	(.L_20 - .L_19)
.L_19:
        /*002c*/ 	.word	0x00000000
        /*0030*/ 	.short	0x0000
        /*0032*/ 	.short	0x0000
        /*0034*/ 	.byte	0x00, 0xf5, 0x21, 0x00


	//----- nvinfo : EIATTR_SPARSE_MMA_MASK
	.align		4
.L_20:
        /*0038*/ 	.byte	0x03, 0x50
        /*003a*/ 	.short	0x0000


	//----- nvinfo : EIATTR_MAXREG_COUNT
	.align		4
        /*003c*/ 	.byte	0x03, 0x1b
        /*003e*/ 	.short	0x00ff


	//----- nvinfo : EIATTR_MERCURY_ISA_VERSION
	.align		4
        /*0040*/ 	.byte	0x03, 0x5f
        /*0042*/ 	.short	0x0101


	//----- nvinfo : EIATTR_VRC_CTA_INIT_COUNT
	.align		4
        /*0044*/ 	.byte	0x02, 0x4a
	.zero		1
	.zero		1


	//----- nvinfo : EIATTR_EXIT_INSTR_OFFSETS
	.align		4
        /*0048*/ 	.byte	0x04, 0x1c
        /*004a*/ 	.short	(.L_22 - .L_21)


	//   ....[0]....
.L_21:
        /*004c*/ 	.word	0x000000b0


	//   ....[1]....
        /*0050*/ 	.word	0x00000620


	//----- nvinfo : EIATTR_CRS_STACK_SIZE
	.align		4
.L_22:
        /*0054*/ 	.byte	0x04, 0x1e
        /*0056*/ 	.short	(.L_24 - .L_23)
.L_23:
        /*0058*/ 	.word	0x00000000


	//----- nvinfo : EIATTR_CBANK_PARAM_SIZE
	.align		4
.L_24:
        /*005c*/ 	.byte	0x03, 0x19
        /*005e*/ 	.short	0x0014


	//----- nvinfo : EIATTR_PARAM_CBANK
	.align		4
        /*0060*/ 	.byte	0x04, 0x0a
        /*0062*/ 	.short	(.L_26 - .L_25)
	.align		4
.L_25:
        /*0064*/ 	.word	index@(.nv.constant0._Z31convolution_1D_strategy3_kernelPfS_j)
        /*0068*/ 	.short	0x0380
        /*006a*/ 	.short	0x0014


	//----- nvinfo : EIATTR_SW_WAR
	.align		4
.L_26:
        /*006c*/ 	.byte	0x04, 0x36
        /*006e*/ 	.short	(.L_28 - .L_27)
.L_27:
        /*0070*/ 	.word	0x00000008
.L_28:


//--------------------- .nv.info._Z31convolution_1D_strategy1_kernelPfS_j --------------------------
	.section	.nv.info._Z31convolution_1D_strategy1_kernelPfS_j,"",@"SHT_CUDA_INFO"
	.sectionflags	@""
	.align	4


	//----- nvinfo : EIATTR_CUDA_API_VERSION
	.align		4
        /*0000*/ 	.byte	0x04, 0x37
        /*0002*/ 	.short	(.L_30 - .L_29)
.L_29:
        /*0004*/ 	.word	0x00000082


	//----- nvinfo : EIATTR_KPARAM_INFO
	.align		4
.L_30:
        /*0008*/ 	.byte	0x04, 0x17
        /*000a*/ 	.short	(.L_32 - .L_31)
.L_31:
        /*000c*/ 	.word	0x00000000
        /*0010*/ 	.short	0x0002
        /*0012*/ 	.short	0x0010
        /*0014*/ 	.byte	0x00, 0xf0, 0x11, 0x00


	//----- nvinfo : EIATTR_KPARAM_INFO
	.align		4
.L_32:
        /*0018*/ 	.byte	0x04, 0x17
        /*001a*/ 	.short	(.L_34 - .L_33)
.L_33:
        /*001c*/ 	.word	0x00000000
        /*0020*/ 	.short	0x0001
        /*0022*/ 	.short	0x0008
        /*0024*/ 	.byte	0x00, 0xf5, 0x21, 0x00


	//----- nvinfo : EIATTR_KPARAM_INFO
	.align		4
.L_34:
        /*0028*/ 	.byte	0x04, 0x17
        /*002a*/ 	.short	(.L_36 - .L_35)
.L_35:
        /*002c*/ 	.word	0x00000000
        /*0030*/ 	.short	0x0000
        /*0032*/ 	.short	0x0000
        /*0034*/ 	.byte	0x00, 0xf5, 0x21, 0x00


	//----- nvinfo : EIATTR_SPARSE_MMA_MASK
	.align		4
.L_36:
        /*0038*/ 	.byte	0x03, 0x50
        /*003a*/ 	.short	0x0000


	//----- nvinfo : EIATTR_MAXREG_COUNT
	.align		4
        /*003c*/ 	.byte	0x03, 0x1b
        /*003e*/ 	.short	0x00ff


	//----- nvinfo : EIATTR_NUM_BARRIERS
	.align		4
        /*0040*/ 	.byte	0x02, 0x4c
        /*0042*/ 	.byte	0x01
	.zero		1


	//----- nvinfo : EIATTR_MERCURY_ISA_VERSION
	.align		4
        /*0044*/ 	.byte	0x03, 0x5f
        /*0046*/ 	.short	0x0101


	//----- nvinfo : EIATTR_VRC_CTA_INIT_COUNT
	.align		4
        /*0048*/ 	.byte	0x02, 0x4a
	.zero		1
	.zero		1


	//----- nvinfo : EIATTR_EXIT_INSTR_OFFSETS
	.align		4
        /*004c*/ 	.byte	0x04, 0x1c
        /*004e*/ 	.short	(.L_38 - .L_37)


	//   ....[0]....
.L_37:
        /*0050*/ 	.word	0x00000360


	//   ....[1]....
        /*0054*/ 	.word	0x00000460


	//----- nvinfo : EIATTR_CRS_STACK_SIZE
	.align		4
.L_38:
        /*0058*/ 	.byte	0x04, 0x1e
        /*005a*/ 	.short	(.L_40 - .L_39)
.L_39:
        /*005c*/ 	.word	0x00000000


	//----- nvinfo : EIATTR_CBANK_PARAM_SIZE
	.align		4
.L_40:
        /*0060*/ 	.byte	0x03, 0x19
        /*0062*/ 	.short	0x0014


	//----- nvinfo : EIATTR_PARAM_CBANK
	.align		4
        /*0064*/ 	.byte	0x04, 0x0a
        /*0066*/ 	.short	(.L_42 - .L_41)
	.align		4
.L_41:
        /*0068*/ 	.word	index@(.nv.constant0._Z31convolution_1D_strategy1_kernelPfS_j)
        /*006c*/ 	.short	0x0380
        /*006e*/ 	.short	0x0014


	//----- nvinfo : EIATTR_SW_WAR
	.align		4
.L_42:
        /*0070*/ 	.byte	0x04, 0x36
        /*0072*/ 	.short	(.L_44 - .L_43)
.L_43:
        /*0074*/ 	.word	0x00000008
.L_44:


//--------------------- .nv.callgraph             --------------------------
	.section	.nv.callgraph,"",@"SHT_CUDA_CALLGRAPH"
	.align	4
	.sectionentsize	8
	.align		4
        /*0000*/ 	.word	0x00000000
	.align		4
        /*0004*/ 	.word	0xffffffff
	.align		4
        /*0008*/ 	.word	0x00000000
	.align		4
        /*000c*/ 	.word	0xfffffffe
	.align		4
        /*0010*/ 	.word	0x00000000
	.align		4
        /*0014*/ 	.word	0xfffffffd
	.align		4
        /*0018*/ 	.word	0x00000000
	.align		4
        /*001c*/ 	.word	0xfffffffc


//--------------------- .nv.constant3             --------------------------
	.section	.nv.constant3,"a",@progbits
	.align	4
.nv.constant3:
	.type		Mc,@object
	.size		Mc,(.L_0 - Mc)
Mc:
	.zero		20
.L_0:


//--------------------- .text._Z31convolution_1D_strategy3_kernelPfS_j --------------------------
	.section	.text._Z31convolution_1D_strategy3_kernelPfS_j,"ax",@progbits
	.align	128
        .global         _Z31convolution_1D_strategy3_kernelPfS_j
        .type           _Z31convolution_1D_strategy3_kernelPfS_j,@function
        .size           _Z31convolution_1D_strategy3_kernelPfS_j,(.L_x_26 - _Z31convolution_1D_strategy3_kernelPfS_j)
        .other          _Z31convolution_1D_strategy3_kernelPfS_j,@"STO_CUDA_ENTRY STV_DEFAULT"
_Z31convolution_1D_strategy3_kernelPfS_j:
.text._Z31convolution_1D_strategy3_kernelPfS_j:
[----:B------:R-:W-:Y:S01]  /*0000*/  LDC R1, c[0x0][0x37c] ;  /* 0x0000df00ff017b82 */ /* 0x000fe20000000800 */
[----:B------:R-:W0:Y:S01]  /*0010*/  S2R R5, SR_CTAID.X ;  /* 0x0000000000057919 */ /* 0x000e220000002500 */
[----:B------:R-:W1:Y:S01]  /*0020*/  LDCU UR8, c[0x0][0x390] ;  /* 0x00007200ff0877ac */ /* 0x000e620008000800 */
[----:B------:R-:W0:Y:S02]  /*0030*/  S2R R4, SR_TID.X ;  /* 0x0000000000047919 */ /* 0x000e240000002100 */
[----:B0-----:R-:W-:-:S05]  /*0040*/  IMAD R5, R5, 0x100, R4 ;  /* 0x0000010005057824 */ /* 0x001fca00078e0204 */
[----:B-1----:R-:W-:-:S13]  /*0050*/  ISETP.GE.U32.AND P0, PT, R5, UR8, PT ;  /* 0x0000000805007c0c */ /* 0x002fda000bf06070 */
[----:B------:R-:W0:Y:S01]  /*0060*/  @P0 S2R R3, SR_CgaCtaId ;  /* 0x0000000000030919 */ /* 0x000e220000008800 */
[----:B------:R-:W-:-:S04]  /*0070*/  @P0 MOV R0, 0x400 ;  /* 0x0000040000000802 */ /* 0x000fc80000000f00 */
[----:B0-----:R-:W-:-:S04]  /*0080*/  @P0 LEA R3, R3, R0, 0x18 ;  /* 0x0000000003030211 */ /* 0x001fc800078ec0ff */
[----:B------:R-:W-:-:S05]  /*0090*/  @P0 LEA R3, R4, R3, 0x2 ;  /* 0x0000000304030211 */ /* 0x000fca00078e10ff */
[----:B------:R0:W-:Y:S01]  /*00a0*/  @P0 STS [R3], RZ ;  /* 0x000000ff03000388 */ /* 0x0001e20000000800 */
[----:B------:R-:W-:Y:S05]  /*00b0*/  @P0 EXIT ;  /* 0x000000000000094d */ /* 0x000fea0003800000 */
[----:B0-----:R-:W0:Y:S01]  /*00c0*/  LDC.64 R2, c[0x0][0x380] ;  /* 0x0000e000ff027b82 */ /* 0x001e220000000a00 */
[----:B------:R-:W1:Y:S01]  /*00d0*/  LDCU.64 UR6, c[0x0][0x358] ;  /* 0x00006b00ff0677ac */ /* 0x000e620008000a00 */
[----:B0-----:R-:W-:-:S05]  /*00e0*/  IMAD.WIDE R6, R5, 0x4, R2 ;  /* 0x0000000405067825 */ /* 0x001fca00078e0202 */
[----:B-1----:R-:W2:Y:S01]  /*00f0*/  LDG.E R8, desc[UR6][R6.64] ;  /* 0x0000000606087981 */ /* 0x002ea2000c1e1900 */
[----:B------:R-:W0:Y:S01]  /*0100*/  S2UR UR5, SR_CgaCtaId ;  /* 0x00000000000579c3 */ /* 0x000e220000008800 */
[----:B------:R-:W-:Y:S01]  /*0110*/  UMOV UR4, 0x400 ;  /* 0x0000040000047882 */ /* 0x000fe20000000000 */
[C---:B------:R-:W-:Y:S01]  /*0120*/  VIADD R9, R5.reuse, 0xfffffffe ;  /* 0xfffffffe05097836 */ /* 0x040fe20000000000 */
[----:B------:R-:W-:Y:S01]  /*0130*/  IADD3 R13, PT, PT, R5, -0x1, RZ ;  /* 0xffffffff050d7810 */ /* 0x000fe20007ffe0ff */
[----:B------:R-:W-:Y:S01]  /*0140*/  BSSY.RECONVERGENT B0, `(.L_x_0) ;  /* 0x0000014000007945 */ /* 0x000fe20003800200 */
[----:B------:R-:W-:Y:S02]  /*0150*/  IMAD.MOV.U32 R11, RZ, RZ, RZ ;  /* 0x000000ffff0b7224 */ /* 0x000fe400078e00ff */
[----:B------:R-:W-:Y:S02]  /*0160*/  ISETP.GE.U32.AND P0, PT, R9, UR8, PT ;  /* 0x0000000809007c0c */ /* 0x000fe4000bf06070 */
[----:B------:R-:W-:-:S02]  /*0170*/  ISETP.GE.U32.AND P1, PT, R13, UR8, PT ;  /* 0x000000080d007c0c */ /* 0x000fc4000bf26070 */
[----:B------:R-:W-:Y:S02]  /*0180*/  ISETP.LT.OR P0, PT, R9, RZ, P0 ;  /* 0x000000ff0900720c */ /* 0x000fe40000701670 */
[----:B------:R-:W-:Y:S01]  /*0190*/  ISETP.LT.OR P1, PT, R13, RZ, P1 ;  /* 0x000000ff0d00720c */ /* 0x000fe20000f21670 */
[----:B0-----:R-:W-:-:S06]  /*01a0*/  ULEA UR4, UR5, UR4, 0x18 ;  /* 0x0000000405047291 */ /* 0x001fcc000f8ec0ff */
[----:B------:R-:W-:-:S05]  /*01b0*/  LEA R15, R4, UR4, 0x2 ;  /* 0x00000004040f7c11 */ /* 0x000fca000f8e10ff */
[----:B--2---:R0:W-:Y:S01]  /*01c0*/  STS [R15], R8 ;  /* 0x000000080f007388 */ /* 0x0041e20000000800 */
[----:B------:R-:W-:Y:S05]  /*01d0*/  @P0 BRA `(.L_x_1) ;  /* 0x0000000000280947 */ /* 0x000fea0003800000 */
[----:B------:R-:W-:-:S04]  /*01e0*/  IADD3 R0, PT, PT, R4, -0x2, RZ ;  /* 0xfffffffe04007810 */ /* 0x000fc80007ffe0ff */
[----:B------:R-:W-:-:S13]  /*01f0*/  ISETP.GT.U32.AND P0, PT, R0, 0xff, PT ;  /* 0x000000ff0000780c */ /* 0x000fda0003f04070 */
[----:B------:R-:W1:Y:S01]  /*0200*/  @!P0 LDS R0, [R15+-0x8] ;  /* 0xfffff8000f008984 */ /* 0x000e620000000800 */
[----:B------:R-:W1:Y:S02]  /*0210*/  @!P0 LDC R11, c[0x3][RZ] ;  /* 0x00c00000ff0b8b82 */ /* 0x000e640000000800 */
[----:B-1----:R-:W-:Y:S01]  /*0220*/  @!P0 FFMA R11, R0, R11, RZ ;  /* 0x0000000b000b8223 */ /* 0x002fe200000000ff */
[----:B------:R-:W-:Y:S06]  /*0230*/  @!P0 BRA `(.L_x_1) ;  /* 0x0000000000108947 */ /* 0x000fec0003800000 */
[----:B------:R-:W-:Y:S01]  /*0240*/  IMAD.WIDE.U32 R6, R9, 0x4, R2 ;  /* 0x0000000409067825 */ /* 0x000fe200078e0002 */
[----:B------:R-:W1:Y:S04]  /*0250*/  LDCU UR4, c[0x3][URZ] ;  /* 0x00c00000ff0477ac */ /* 0x000e680008000800 */
[----:B------:R-:W1:Y:S02]  /*0260*/  LDG.E R0, desc[UR6][R6.64] ;  /* 0x0000000606007981 */ /* 0x000e64000c1e1900 */
[----:B-1----:R-:W-:-:S07]  /*0270*/  FFMA R11, R0, UR4, RZ ;  /* 0x00000004000b7c23 */ /* 0x002fce00080000ff */
.L_x_1:
[----:B------:R-:W-:Y:S05]  /*0280*/  BSYNC.RECONVERGENT B0 ;  /* 0x0000000000007941 */ /* 0x000fea0003800200 */
.L_x_0:
[----:B------:R-:W-:Y:S04]  /*0290*/  BSSY.RECONVERGENT B0, `(.L_x_2) ;  /* 0x000000d000007945 */ /* 0x000fe80003800200 */
[----:B------:R-:W-:Y:S05]  /*02a0*/  @P1 BRA `(.L_x_3) ;  /* 0x00000000002c1947 */ /* 0x000fea0003800000 */
[----:B------:R-:W-:-:S05]  /*02b0*/  VIADD R0, R4, 0xffffffff ;  /* 0xffffffff04007836 */ /* 0x000fca0000000000 */
[----:B------:R-:W-:-:S13]  /*02c0*/  ISETP.GE.U32.AND P0, PT, R0, 0x100, PT ;  /* 0x000001000000780c */ /* 0x000fda0003f06070 */
[----:B------:R-:W-:Y:S05]  /*02d0*/  @!P0 BRA `(.L_x_4) ;  /* 0x0000000000148947 */ /* 0x000fea0003800000 */
[----:B------:R-:W-:Y:S01]  /*02e0*/  IMAD.WIDE.U32 R6, R13, 0x4, R2 ;  /* 0x000000040d067825 */ /* 0x000fe200078e0002 */
[----:B------:R-:W1:Y:S05]  /*02f0*/  LDCU UR4, c[0x3][0x4] ;  /* 0x00c00080ff0477ac */ /* 0x000e6a0008000800 */
[----:B------:R-:W1:Y:S02]  /*0300*/  LDG.E R6, desc[UR6][R6.64] ;  /* 0x0000000606067981 */ /* 0x000e64000c1e1900 */
[----:B-1----:R-:W-:Y:S01]  /*0310*/  FFMA R11, R6, UR4, R11 ;  /* 0x00000004060b7c23 */ /* 0x002fe2000800000b */
[----:B------:R-:W-:Y:S06]  /*0320*/  BRA `(.L_x_3) ;  /* 0x00000000000c7947 */ /* 0x000fec0003800000 */
.L_x_4:
[----:B------:R-:W1:Y:S01]  /*0330*/  LDS R0, [R15+-0x4] ;  /* 0xfffffc000f007984 */ /* 0x000e620000000800 */
[----:B------:R-:W1:Y:S02]  /*0340*/  LDCU UR4, c[0x3][0x4] ;  /* 0x00c00080ff0477ac */ /* 0x000e640008000800 */
[----:B-1----:R-:W-:-:S07]  /*0350*/  FFMA R11, R0, UR4, R11 ;  /* 0x00000004000b7c23 */ /* 0x002fce000800000b */
.L_x_3:
[----:B------:R-:W-:Y:S05]  /*0360*/  BSYNC.RECONVERGENT B0 ;  /* 0x0000000000007941 */ /* 0x000fea0003800200 */
.L_x_2:
[C---:B------:R-:W-:Y:S01]  /*0370*/  ISETP.GE.AND P1, PT, R5.reuse, RZ, PT ;  /* 0x000000ff0500720c */ /* 0x040fe20003f26270 */
[----:B------:R-:W-:Y:S01]  /*0380*/  BSSY.RECONVERGENT B0, `(.L_x_5) ;  /* 0x0000009000007945 */ /* 0x000fe20003800200 */
[----:B------:R-:W-:-:S04]  /*0390*/  IADD3 R0, PT, PT, R5, 0x1, RZ ;  /* 0x0000000105007810 */ /* 0x000fc80007ffe0ff */
[----:B------:R-:W-:-:S04]  /*03a0*/  ISETP.GE.U32.AND P0, PT, R0, UR8, PT ;  /* 0x0000000800007c0c */ /* 0x000fc8000bf06070 */
[----:B------:R-:W-:-:S03]  /*03b0*/  ISETP.LT.OR P0, PT, R0, RZ, P0 ;  /* 0x000000ff0000720c */ /* 0x000fc60000701670 */
[----:B------:R-:W-:Y:S10]  /*03c0*/  @!P1 BRA `(.L_x_6) ;  /* 0x0000000000109947 */ /* 0x000ff40003800000 */
[----:B------:R-:W1:Y:S01]  /*03d0*/  LDCU UR4, c[0x3][0x8] ;  /* 0x00c00100ff0477ac */ /* 0x000e620008000800 */
[----:B------:R-:W-:-:S13]  /*03e0*/  ISETP.GE.U32.AND P1, PT, R4, 0x100, PT ;  /* 0x000001000400780c */ /* 0x000fda0003f26070 */
[----:B-1----:R-:W-:-:S04]  /*03f0*/  @P1 FFMA R11, R8, UR4, R11 ;  /* 0x00000004080b1c23 */ /* 0x002fc8000800000b */
[----:B------:R-:W-:-:S07]  /*0400*/  @!P1 FFMA R11, R8, UR4, R11 ;  /* 0x00000004080b9c23 */ /* 0x000fce000800000b */
.L_x_6:
[----:B------:R-:W-:Y:S05]  /*0410*/  BSYNC.RECONVERGENT B0 ;  /* 0x0000000000007941 */ /* 0x000fea0003800200 */
.L_x_5:
[----:B------:R-:W-:Y:S04]  /*0420*/  BSSY.RECONVERGENT B0, `(.L_x_7) ;  /* 0x000000c000007945 */ /* 0x000fe80003800200 */
[----:B------:R-:W-:Y:S05]  /*0430*/  @P0 BRA `(.L_x_8) ;  /* 0x0000000000280947 */ /* 0x000fea0003800000 */
[----:B------:R-:W-:-:S13]  /*0440*/  ISETP.GE.U32.AND P0, PT, R4, 0xff, PT ;  /* 0x000000ff0400780c */ /* 0x000fda0003f06070 */
[----:B------:R-:W-:Y:S05]  /*0450*/  @!P0 BRA `(.L_x_9) ;  /* 0x0000000000148947 */ /* 0x000fea0003800000 */
[----:B------:R-:W-:Y:S01]  /*0460*/  IMAD.WIDE.U32 R6, R5, 0x4, R2 ;  /* 0x0000000405067825 */ /* 0x000fe200078e0002 */
[----:B------:R-:W1:Y:S05]  /*0470*/  LDCU UR4, c[0x3][0xc] ;  /* 0x00c00180ff0477ac */ /* 0x000e6a0008000800 */
[----:B------:R-:W1:Y:S02]  /*0480*/  LDG.E R6, desc[UR6][R6.64+0x4] ;  /* 0x0000040606067981 */ /* 0x000e64000c1e1900 */
[----:B-1----:R-:W-:Y:S01]  /*0490*/  FFMA R11, R6, UR4, R11 ;  /* 0x00000004060b7c23 */ /* 0x002fe2000800000b */
[----:B------:R-:W-:Y:S06]  /*04a0*/  BRA `(.L_x_8) ;  /* 0x00000000000c7947 */ /* 0x000fec0003800000 */
.L_x_9:
[----:B------:R-:W1:Y:S01]  /*04b0*/  LDS R0, [R15+0x4] ;  /* 0x000004000f007984 */ /* 0x000e620000000800 */
[----:B------:R-:W1:Y:S02]  /*04c0*/  LDCU UR4, c[0x3][0xc] ;  /* 0x00c00180ff0477ac */ /* 0x000e640008000800 */
[----:B-1----:R-:W-:-:S07]  /*04d0*/  FFMA R11, R0, UR4, R11 ;  /* 0x00000004000b7c23 */ /* 0x002fce000800000b */
.L_x_8:
[----:B------:R-:W-:Y:S05]  /*04e0*/  BSYNC.RECONVERGENT B0 ;  /* 0x0000000000007941 */ /* 0x000fea0003800200 */
.L_x_7:
[----:B------:R-:W-:Y:S01]  /*04f0*/  VIADD R7, R5, 0x2 ;  /* 0x0000000205077836 */ /* 0x000fe20000000000 */
[----:B------:R-:W-:Y:S04]  /*0500*/  BSSY.RECONVERGENT B0, `(.L_x_10) ;  /* 0x000000e000007945 */ /* 0x000fe80003800200 */
[----:B------:R-:W-:-:S04]  /*0510*/  ISETP.GE.U32.AND P0, PT, R7, UR8, PT ;  /* 0x0000000807007c0c */ /* 0x000fc8000bf06070 */
[----:B------:R-:W-:-:S13]  /*0520*/  ISETP.LT.OR P0, PT, R7, RZ, P0 ;  /* 0x000000ff0700720c */ /* 0x000fda0000701670 */
        /* <DEDUP_REMOVED lines=8> */
.L_x_12:
[----:B------:R-:W1:Y:S01]  /*05b0*/  LDS R0, [R15+0x8] ;  /* 0x000008000f007984 */ /* 0x000e620000000800 */
[----:B------:R-:W1:Y:S02]  /*05c0*/  LDCU UR4, c[0x3][0x10] ;  /* 0x00c00200ff0477ac */ /* 0x000e640008000800 */
[----:B-1----:R-:W-:-:S07]  /*05d0*/  FFMA R11, R0, UR4, R11 ;  /* 0x00000004000b7c23 */ /* 0x002fce000800000b */
.L_x_11:
[----:B------:R-:W-:Y:S05]  /*05e0*/  BSYNC.RECONVERGENT B0 ;  /* 0x0000000000007941 */ /* 0x000fea0003800200 */
.L_x_10:
[----:B------:R-:W1:Y:S02]  /*05f0*/  LDC.64 R2, c[0x0][0x388] ;  /* 0x0000e200ff027b82 */ /* 0x000e640000000a00 */
[----:B-1----:R-:W-:-:S05]  /*0600*/  IMAD.WIDE R2, R5, 0x4, R2 ;  /* 0x0000000405027825 */ /* 0x002fca00078e0202 */
[----:B------:R-:W-:Y:S01]  /*0610*/  STG.E desc[UR6][R2.64], R11 ;  /* 0x0000000b02007986 */ /* 0x000fe2000c101906 */
[----:B------:R-:W-:Y:S05]  /*0620*/  EXIT ;  /* 0x000000000000794d */ /* 0x000fea0003800000 */
.L_x_13:
[----:B------:R-:W-:-:S00]  /*0630*/  BRA `(.L_x_13) ;  /* 0xfffffffc00fc7947 */ /* 0x000fc0000383ffff */
[----:B------:R-:W-:-:S00]  /*0640*/  NOP ;  /* 0x0000000000007918 */ /* 0x000fc00000000000 */
        /* <DEDUP_REMOVED lines=11> */
.L_x_26:


//--------------------- .text._Z31convolution_1D_strategy1_kernelPfS_j --------------------------
	.section	.text._Z31convolution_1D_strategy1_kernelPfS_j,"ax",@progbits
	.align	128
        .global         _Z31convolution_1D_strategy1_kernelPfS_j
        .type           _Z31convolution_1D_strategy1_kernelPfS_j,@function
        .size           _Z31convolution_1D_strategy1_kernelPfS_j,(.L_x_27 - _Z31convolution_1D_strategy1_kernelPfS_j)
        .other          _Z31convolution_1D_strategy1_kernelPfS_j,@"STO_CUDA_ENTRY STV_DEFAULT"
_Z31convolution_1D_strategy1_kernelPfS_j:
.text._Z31convolution_1D_strategy1_kernelPfS_j:
[----:B------:R-:W-:Y:S01]  /*0000*/  LDC R1, c[0x0][0x37c] ;  /* 0x0000df00ff017b82 */ /* 0x000fe20000000800 */
[----:B------:R-:W0:Y:S07]  /*0010*/  S2R R7, SR_TID.X ;  /* 0x0000000000077919 */ /* 0x000e2e0000002100 */
[----:B------:R-:W1:Y:S01]  /*0020*/  S2UR UR5, SR_CgaCtaId ;  /* 0x00000000000579c3 */ /* 0x000e620000008800 */
[----:B------:R-:W-:Y:S01]  /*0030*/  UMOV UR4, 0x400 ;  /* 0x0000040000047882 */ /* 0x000fe20000000000 */
[----:B------:R-:W2:Y:S01]  /*0040*/  LDCU.64 UR6, c[0x0][0x358] ;  /* 0x00006b00ff0677ac */ /* 0x000ea20008000a00 */
[----:B------:R-:W3:Y:S01]  /*0050*/  S2R R2, SR_CTAID.X ;  /* 0x0000000000027919 */ /* 0x000ee20000002500 */
[----:B------:R-:W-:Y:S01]  /*0060*/  BSSY.RECONVERGENT B0, `(.L_x_14) ;  /* 0x0000012000007945 */ /* 0x000fe20003800200 */
[----:B-1----:R-:W-:Y:S01]  /*0070*/  ULEA UR4, UR5, UR4, 0x18 ;  /* 0x0000000405047291 */ /* 0x002fe2000f8ec0ff */
[----:B0-----:R-:W-:-:S05]  /*0080*/  ISETP.GT.U32.AND P0, PT, R7, 0x1, PT ;  /* 0x000000010700780c */ /* 0x001fca0003f04070 */
[----:B------:R-:W-:Y:S01]  /*0090*/  LEA R6, R7, UR4, 0x2 ;  /* 0x0000000407067c11 */ /* 0x000fe2000f8e10ff */
[----:B---3--:R-:W-:-:S07]  /*00a0*/  IMAD R2, R2, 0x100, R7 ;  /* 0x0000010002027824 */ /* 0x008fce00078e0207 */
[----:B--2---:R-:W-:Y:S05]  /*00b0*/  @P0 BRA `(.L_x_15) ;  /* 0x0000000000300947 */ /* 0x004fea0003800000 */
[----:B------:R-:W0:Y:S01]  /*00c0*/  LDCU UR4, c[0x0][0x390] ;  /* 0x00007200ff0477ac */ /* 0x000e220008000800 */
[----:B------:R-:W-:Y:S01]  /*00d0*/  VIADD R3, R2, 0xfffffffe ;  /* 0xfffffffe02037836 */ /* 0x000fe20000000000 */
[----:B------:R-:W-:Y:S01]  /*00e0*/  BSSY.RECONVERGENT B1, `(.L_x_16) ;  /* 0x0000008000017945 */ /* 0x000fe20003800200 */
[----:B------:R-:W-:-:S03]  /*00f0*/  HFMA2 R5, -RZ, RZ, 0, 0 ;  /* 0x00000000ff057431 */ /* 0x000fc600000001ff */
[----:B0-----:R-:W-:-:S04]  /*0100*/  ISETP.GE.U32.AND P0, PT, R3, UR4, PT ;  /* 0x0000000403007c0c */ /* 0x001fc8000bf06070 */
[----:B------:R-:W-:-:S13]  /*0110*/  ISETP.LT.OR P0, PT, R3, RZ, P0 ;  /* 0x000000ff0300720c */ /* 0x000fda0000701670 */
[----:B------:R-:W-:Y:S05]  /*0120*/  @P0 BRA `(.L_x_17) ;  /* 0x00000000000c0947 */ /* 0x000fea0003800000 */
[----:B------:R-:W0:Y:S02]  /*0130*/  LDC.64 R4, c[0x0][0x380] ;  /* 0x0000e000ff047b82 */ /* 0x000e240000000a00 */
[----:B0-----:R-:W-:-:S06]  /*0140*/  IMAD.WIDE.U32 R4, R3, 0x4, R4 ;  /* 0x0000000403047825 */ /* 0x001fcc00078e0004 */
[----:B------:R0:W5:Y:S02]  /*0150*/  LDG.E R5, desc[UR6][R4.64] ;  /* 0x0000000604057981 */ /* 0x000164000c1e1900 */
.L_x_17:
[----:B------:R-:W-:Y:S05]  /*0160*/  BSYNC.RECONVERGENT B1 ;  /* 0x0000000000017941 */ /* 0x000fea0003800200 */
.L_x_16:
[----:B-----5:R1:W-:Y:S02]  /*0170*/  STS [R6], R5 ;  /* 0x0000000506007388 */ /* 0x0203e40000000800 */
.L_x_15:
[----:B------:R-:W-:Y:S05]  /*0180*/  BSYNC.RECONVERGENT B0 ;  /* 0x0000000000007941 */ /* 0x000fea0003800200 */
.L_x_14:
[----:B------:R-:W2:Y:S01]  /*0190*/  LDCU UR4, c[0x0][0x390] ;  /* 0x00007200ff0477ac */ /* 0x000ea20008000800 */
[----:B------:R-:W-:Y:S01]  /*01a0*/  BSSY.RECONVERGENT B0, `(.L_x_18) ;  /* 0x0000009000007945 */ /* 0x000fe20003800200 */
[----:B--2---:R-:W-:-:S13]  /*01b0*/  ISETP.GE.U32.AND P0, PT, R2, UR4, PT ;  /* 0x0000000402007c0c */ /* 0x004fda000bf06070 */
[----:B------:R-:W-:Y:S05]  /*01c0*/  @P0 BRA `(.L_x_19) ;  /* 0x0000000000140947 */ /* 0x000fea0003800000 */
[----:B01----:R-:W0:Y:S02]  /*01d0*/  LDC.64 R4, c[0x0][0x380] ;  /* 0x0000e000ff047b82 */ /* 0x003e240000000a00 */
[----:B0-----:R-:W-:-:S06]  /*01e0*/  IMAD.WIDE R4, R2, 0x4, R4 ;  /* 0x0000000402047825 */ /* 0x001fcc00078e0204 */
[----:B------:R-:W2:Y:S04]  /*01f0*/  LDG.E R5, desc[UR6][R4.64] ;  /* 0x0000000604057981 */ /* 0x000ea8000c1e1900 */
[----:B--2---:R3:W-:Y:S01]  /*0200*/  STS [R6+0x8], R5 ;  /* 0x0000080506007388 */ /* 0x0047e20000000800 */
[----:B------:R-:W-:Y:S05]  /*0210*/  BRA `(.L_x_20) ;  /* 0x0000000000047947 */ /* 0x000fea0003800000 */
.L_x_19:
[----:B------:R2:W-:Y:S02]  /*0220*/  STS [R6+0x8], RZ ;  /* 0x000008ff06007388 */ /* 0x0005e40000000800 */
.L_x_20:
[----:B------:R-:W-:Y:S05]  /*0230*/  BSYNC.RECONVERGENT B0 ;  /* 0x0000000000007941 */ /* 0x000fea0003800200 */
.L_x_18:
[----:B------:R-:W-:Y:S01]  /*0240*/  ISETP.GE.U32.AND P1, PT, R7, 0xfe, PT ;  /* 0x000000fe0700780c */ /* 0x000fe20003f26070 */
[----:B------:R-:W-:-:S12]  /*0250*/  BSSY.RECONVERGENT B0, `(.L_x_21) ;  /* 0x000000d000007945 */ /* 0x000fd80003800200 */
[----:B------:R-:W-:Y:S05]  /*0260*/  @!P1 BRA `(.L_x_22) ;  /* 0x00000000002c9947 */ /* 0x000fea0003800000 */
[----:B------:R-:W-:Y:S01]  /*0270*/  VIADD R3, R2, 0x2 ;  /* 0x0000000202037836 */ /* 0x000fe20000000000 */
[----:B------:R-:W-:Y:S01]  /*0280*/  BSSY.RECONVERGENT B1, `(.L_x_23) ;  /* 0x0000008000017945 */ /* 0x000fe20003800200 */
[----:B-1-3--:R-:W-:-:S03]  /*0290*/  MOV R5, RZ ;  /* 0x000000ff00057202 */ /* 0x00afc60000000f00 */
[----:B------:R-:W-:-:S04]  /*02a0*/  ISETP.GE.U32.AND P1, PT, R3, UR4, PT ;  /* 0x0000000403007c0c */ /* 0x000fc8000bf26070 */
[----:B------:R-:W-:-:S13]  /*02b0*/  ISETP.LT.OR P1, PT, R3, RZ, P1 ;  /* 0x000000ff0300720c */ /* 0x000fda0000f21670 */
[----:B------:R-:W-:Y:S05]  /*02c0*/  @P1 BRA `(.L_x_24) ;  /* 0x00000000000c1947 */ /* 0x000fea0003800000 */
[----:B0-----:R-:W0:Y:S02]  /*02d0*/  LDC.64 R4, c[0x0][0x380] ;  /* 0x0000e000ff047b82 */ /* 0x001e240000000a00 */
[----:B0-----:R-:W-:-:S06]  /*02e0*/  IMAD.WIDE.U32 R4, R3, 0x4, R4 ;  /* 0x0000000403047825 */ /* 0x001fcc00078e0004 */
[----:B------:R1:W5:Y:S02]  /*02f0*/  LDG.E R5, desc[UR6][R4.64] ;  /* 0x0000000604057981 */ /* 0x000364000c1e1900 */
.L_x_24:
[----:B------:R-:W-:Y:S05]  /*0300*/  BSYNC.RECONVERGENT B1 ;  /* 0x0000000000017941 */ /* 0x000fea0003800200 */
.L_x_23:
[----:B-----5:R4:W-:Y:S02]  /*0310*/  STS [R6+0x10], R5 ;  /* 0x0000100506007388 */ /* 0x0209e40000000800 */
.L_x_22:
[----:B------:R-:W-:Y:S05]  /*0320*/  BSYNC.RECONVERGENT B0 ;  /* 0x0000000000007941 */ /* 0x000fea0003800200 */
.L_x_21:
[----:B------:R-:W-:Y:S01]  /*0330*/  BAR.SYNC.DEFER_BLOCKING 0x0 ;  /* 0x0000000000007b1d */ /* 0x000fe20000010000 */
[----:B------:R-:W-:-:S04]  /*0340*/  IADD3 R0, PT, PT, R7, -0x2, RZ ;  /* 0xfffffffe07007810 */ /* 0x000fc80007ffe0ff */
[----:B------:R-:W-:-:S13]  /*0350*/  ISETP.GT.U32.OR P0, PT, R0, 0xfb, P0 ;  /* 0x000000fb0000780c */ /* 0x000fda0000704470 */
[----:B------:R-:W-:Y:S05]  /*0360*/  @P0 EXIT ;  /* 0x000000000000094d */ /* 0x000fea0003800000 */
[----:B------:R-:W5:Y:S01]  /*0370*/  LDS R0, [R6+-0x8] ;  /* 0xfffff80006007984 */ /* 0x000f620000000800 */
[----:B------:R-:W5:Y:S01]  /*0380*/  LDCU.128 UR8, c[0x3][URZ] ;  /* 0x00c00000ff0877ac */ /* 0x000f620008000c00 */
[----:B01-34-:R-:W0:Y:S02]  /*0390*/  LDC.64 R4, c[0x0][0x388] ;  /* 0x0000e200ff047b82 */ /* 0x01be240000000a00 */
[----:B------:R-:W1:Y:S01]  /*03a0*/  LDS R3, [R6+-0x4] ;  /* 0xfffffc0006037984 */ /* 0x000e620000000800 */
[----:B------:R-:W3:Y:S03]  /*03b0*/  LDCU UR4, c[0x3][0x10] ;  /* 0x00c00200ff0477ac */ /* 0x000ee60008000800 */
[----:B------:R-:W4:Y:S04]  /*03c0*/  LDS R7, [R6] ;  /* 0x0000000006077984 */ /* 0x000f280000000800 */
[----:B------:R-:W2:Y:S04]  /*03d0*/  LDS R9, [R6+0x4] ;  /* 0x0000040006097984 */ /* 0x000ea80000000800 */
[----:B------:R-:W3:Y:S01]  /*03e0*/  LDS R11, [R6+0x8] ;  /* 0x00000800060b7984 */ /* 0x000ee20000000800 */
[----:B-----5:R-:W-:-:S04]  /*03f0*/  FFMA R0, R0, UR8, RZ ;  /* 0x0000000800007c23 */ /* 0x020fc800080000ff */
[----:B-1----:R-:W-:Y:S01]  /*0400*/  FFMA R0, R3, UR9, R0 ;  /* 0x0000000903007c23 */ /* 0x002fe20008000000 */
[----:B0-----:R-:W-:-:S04]  /*0410*/  IMAD.WIDE R2, R2, 0x4, R4 ;  /* 0x0000000402027825 */ /* 0x001fc800078e0204 */
[----:B----4-:R-:W-:-:S04]  /*0420*/  FFMA R0, R7, UR10, R0 ;  /* 0x0000000a07007c23 */ /* 0x010fc80008000000 */
[----:B--2---:R-:W-:-:S04]  /*0430*/  FFMA R0, R9, UR11, R0 ;  /* 0x0000000b09007c23 */ /* 0x004fc80008000000 */
[----:B---3--:R-:W-:-:S05]  /*0440*/  FFMA R11, R11, UR4, R0 ;  /* 0x000000040b0b7c23 */ /* 0x008fca0008000000 */
[----:B------:R-:W-:Y:S01]  /*0450*/  STG.E desc[UR6][R2.64], R11 ;  /* 0x0000000b02007986 */ /* 0x000fe2000c101906 */
[----:B------:R-:W-:Y:S05]  /*0460*/  EXIT ;  /* 0x000000000000794d */ /* 0x000fea0003800000 */
.L_x_25:
        /* <DEDUP_REMOVED lines=9> */
.L_x_27:


//--------------------- .nv.shared._Z31convolution_1D_strategy3_kernelPfS_j --------------------------
	.section	.nv.shared._Z31convolution_1D_strategy3_kernelPfS_j,"aw",@nobits
	.sectionflags	@""
	.align	4
.nv.shared._Z31convolution_1D_strategy3_kernelPfS_j:
	.zero		2048


//--------------------- .nv.shared.reserved.0     --------------------------
	.section	.nv.shared.reserved.0,"aw",@nobits
	.weak		__nv_reservedSMEM_offset_0_alias
	.size		__nv_reservedSMEM_offset_0_alias, 0, 64
	.other		__nv_reservedSMEM_offset_0_alias,@"STO_CUDA_RESERVED_SHARED STV_DEFAULT"
__nv_reservedSMEM_offset_0_alias:
	.zero		0
	.zero		64


//--------------------- .nv.shared._Z31convolution_1D_strategy1_kernelPfS_j --------------------------
	.section	.nv.shared._Z31convolution_1D_strategy1_kernelPfS_j,"aw",@nobits
	.sectionflags	@""
	.align	4
.nv.shared._Z31convolution_1D_strategy1_kernelPfS_j:
	.zero		2064


//--------------------- .nv.constant0._Z31convolution_1D_strategy3_kernelPfS_j --------------------------
	.section	.nv.constant0._Z31convolution_1D_strategy3_kernelPfS_j,"a",@progbits
	.sectionflags	@""
	.align	4
.nv.constant0._Z31convolution_1D_strategy3_kernelPfS_j:
	.zero		916


//--------------------- .nv.constant0._Z31convolution_1D_strategy1_kernelPfS_j --------------------------
	.section	.nv.constant0._Z31convolution_1D_strategy1_kernelPfS_j,"a",@progbits
	.sectionflags	@""
	.align	4
.nv.constant0._Z31convolution_1D_strategy1_kernelPfS_j:
	.zero		916


//--------------------- SYMBOLS --------------------------

	.type		.nv.reservedSmem.offset0,@object
	.size		.nv.reservedSmem.offset0,0x4
	.type		.nv.reservedSmem.cap,@object
	.size		.nv.reservedSmem.cap,0x4
